//
// Generated by NVIDIA NVVM Compiler
//
// Compiler Build ID: CL-36424714
// Cuda compilation tools, release 13.0, V13.0.88
// Based on NVVM 20.0.0
//

.version 9.0
.target sm_100
.address_size 64

	// .globl	_Z8getmaxcuPjj

.visible .entry _Z8getmaxcuPjj(
	.param .u64 .ptr .align 1 _Z8getmaxcuPjj_param_0,
	.param .u32 _Z8getmaxcuPjj_param_1
)
{
	.reg .pred 	%p<11>;
	.reg .b32 	%r<43>;
	.reg .b64 	%rd<23>;

	ld.param.u64 	%rd3, [_Z8getmaxcuPjj_param_0];
	ld.param.u32 	%r29, [_Z8getmaxcuPjj_param_1];
	cvta.to.global.u64 	%rd1, %rd3;
	mov.u32 	%r30, %tid.x;
	mov.u32 	%r31, %ntid.x;
	mov.u32 	%r32, %ctaid.x;
	mad.lo.s32 	%r1, %r31, %r32, %r30;
	mul.hi.u32 	%r33, %r29, -858993459;
	shr.u32 	%r2, %r33, 3;
	setp.ge.u32 	%p1, %r1, %r2;
	@%p1 bra 	$L__BB0_19;
	mul.wide.u32 	%rd4, %r1, 4;
	add.s64 	%rd2, %rd1, %rd4;
	ld.global.u32 	%r36, [%rd2];
	add.s32 	%r4, %r2, %r1;
	mul.wide.u32 	%rd5, %r4, 4;
	add.s64 	%rd6, %rd1, %rd5;
	ld.global.u32 	%r5, [%rd6];
	setp.le.u32 	%p2, %r5, %r36;
	@%p2 bra 	$L__BB0_3;
	st.global.u32 	[%rd2], %r5;
	mov.u32 	%r36, %r5;
$L__BB0_3:
	add.s32 	%r7, %r4, %r2;
	mul.wide.u32 	%rd7, %r7, 4;
	add.s64 	%rd8, %rd1, %rd7;
	ld.global.u32 	%r8, [%rd8];
	setp.le.u32 	%p3, %r8, %r36;
	@%p3 bra 	$L__BB0_5;
	st.global.u32 	[%rd2], %r8;
	mov.u32 	%r36, %r8;
$L__BB0_5:
	add.s32 	%r10, %r7, %r2;
	mul.wide.u32 	%rd9, %r10, 4;
	add.s64 	%rd10, %rd1, %rd9;
	ld.global.u32 	%r11, [%rd10];
	setp.le.u32 	%p4, %r11, %r36;
	@%p4 bra 	$L__BB0_7;
	st.global.u32 	[%rd2], %r11;
	mov.u32 	%r36, %r11;
$L__BB0_7:
	add.s32 	%r13, %r10, %r2;
	mul.wide.u32 	%rd11, %r13, 4;
	add.s64 	%rd12, %rd1, %rd11;
	ld.global.u32 	%r14, [%rd12];
	setp.le.u32 	%p5, %r14, %r36;
	@%p5 bra 	$L__BB0_9;
	st.global.u32 	[%rd2], %r14;
	mov.u32 	%r36, %r14;
$L__BB0_9:
	add.s32 	%r16, %r13, %r2;
	mul.wide.u32 	%rd13, %r16, 4;
	add.s64 	%rd14, %rd1, %rd13;
	ld.global.u32 	%r17, [%rd14];
	setp.le.u32 	%p6, %r17, %r36;
	@%p6 bra 	$L__BB0_11;
	st.global.u32 	[%rd2], %r17;
	mov.u32 	%r36, %r17;
$L__BB0_11:
	add.s32 	%r19, %r16, %r2;
	mul.wide.u32 	%rd15, %r19, 4;
	add.s64 	%rd16, %rd1, %rd15;
	ld.global.u32 	%r20, [%rd16];
	setp.le.u32 	%p7, %r20, %r36;
	@%p7 bra 	$L__BB0_13;
	st.global.u32 	[%rd2], %r20;
	mov.u32 	%r36, %r20;
$L__BB0_13:
	add.s32 	%r22, %r19, %r2;
	mul.wide.u32 	%rd17, %r22, 4;
	add.s64 	%rd18, %rd1, %rd17;
	ld.global.u32 	%r23, [%rd18];
	setp.le.u32 	%p8, %r23, %r36;
	@%p8 bra 	$L__BB0_15;
	st.global.u32 	[%rd2], %r23;
	mov.u32 	%r36, %r23;
$L__BB0_15:
	add.s32 	%r25, %r22, %r2;
	mul.wide.u32 	%rd19, %r25, 4;
	add.s64 	%rd20, %rd1, %rd19;
	ld.global.u32 	%r26, [%rd20];
	setp.le.u32 	%p9, %r26, %r36;
	@%p9 bra 	$L__BB0_17;
	st.global.u32 	[%rd2], %r26;
	mov.u32 	%r36, %r26;
$L__BB0_17:
	add.s32 	%r34, %r25, %r2;
	mul.wide.u32 	%rd21, %r34, 4;
	add.s64 	%rd22, %rd1, %rd21;
	ld.global.u32 	%r28, [%rd22];
	setp.le.u32 	%p10, %r28, %r36;
	@%p10 bra 	$L__BB0_19;
	st.global.u32 	[%rd2], %r28;
$L__BB0_19:
	ret;

}


// ===== COMPILED SASS (sm_100) =====

	.target	sm_100

	.elftype	@"ET_EXEC"


//--------------------- .note.nv.tkinfo           --------------------------
	.section	.note.nv.tkinfo,"",@"SHT_NOTE"
	.sectionflags	@"SHF_NOTE_NV_TKINFO"
	.tkinfo
        /*0018*/ 	.word	0x00000002
        /*0030*/ 	.string	""
        /*0030*/ 	.string	"ptxas"
        /*0030*/ 	.string	"Cuda compilation tools, release 13.0, V13.0.88"
        /*0030*/ 	.string	"Build cuda_13.0.r13.0/compiler.36424714_0"
        /*0030*/ 	.string	"-arch sm_100 -m 64 "



//--------------------- .note.nv.cuinfo           --------------------------
	.section	.note.nv.cuinfo,"",@"SHT_NOTE"
	.sectionflags	@"SHF_NOTE_NV_CUINFO"
        /*0018*/ 	.short	0x0002
        /*001a*/ 	.short	0x0064
        /*001c*/ 	.short	0x0082
	.zero		2


//--------------------- .nv.info                  --------------------------
	.section	.nv.info,"",@"SHT_CUDA_INFO"
	.align	4


	//----- nvinfo : EIATTR_REGCOUNT
	.align		4
        /*0000*/ 	.byte	0x04, 0x2f
        /*0002*/ 	.short	(.L_1 - .L_0)
	.align		4
.L_0:
        /*0004*/ 	.word	index@(_Z8getmaxcuPjj)
        /*0008*/ 	.word	0x00000010


	//----- nvinfo : EIATTR_FRAME_SIZE
	.align		4
.L_1:
        /*000c*/ 	.byte	0x04, 0x11
        /*000e*/ 	.short	(.L_3 - .L_2)
	.align		4
.L_2:
        /*0010*/ 	.word	index@(_Z8getmaxcuPjj)
        /*0014*/ 	.word	0x00000000


	//----- nvinfo : EIATTR_MIN_STACK_SIZE
	.align		4
.L_3:
        /*0018*/ 	.byte	0x04, 0x12
        /*001a*/ 	.short	(.L_5 - .L_4)
	.align		4
.L_4:
        /*001c*/ 	.word	index@(_Z8getmaxcuPjj)
        /*0020*/ 	.word	0x00000000
.L_5:


//--------------------- .nv.compat                --------------------------
	.section	.nv.compat,"",@"SHT_CUDA_COMPAT_INFO"
	.align	4
        /*0000*/ 	.byte	0x02, 0x09, 0x00, 0x00, 0x02, 0x02, 0x01, 0x00, 0x02, 0x05, 0x05, 0x00, 0x03, 0x07, 0x01, 0x01
        /*0010*/ 	.byte	0x02, 0x03, 0x00, 0x00, 0x02, 0x06, 0x01, 0x00, 0x04, 0x0b, 0x08, 0x00, 0x09, 0x00, 0x00, 0x00
        /*0020*/ 	.byte	0x00, 0x00, 0x00, 0x00


//--------------------- .nv.info._Z8getmaxcuPjj   --------------------------
	.section	.nv.info._Z8getmaxcuPjj,"",@"SHT_CUDA_INFO"
	.sectionflags	@""
	.align	4


	//----- nvinfo : EIATTR_CUDA_API_VERSION
	.align		4
        /*0000*/ 	.byte	0x04, 0x37
        /*0002*/ 	.short	(.L_7 - .L_6)
.L_6:
        /*0004*/ 	.word	0x00000082


	//----- nvinfo : EIATTR_KPARAM_INFO
	.align		4
.L_7:
        /*0008*/ 	.byte	0x04, 0x17
        /*000a*/ 	.short	(.L_9 - .L_8)
.L_8:
        /*000c*/ 	.word	0x00000000
        /*0010*/ 	.short	0x0001
        /*0012*/ 	.short	0x0008
        /*0014*/ 	.byte	0x00, 0xf0, 0x11, 0x00


	//----- nvinfo : EIATTR_KPARAM_INFO
	.align		4
.L_9:
        /*0018*/ 	.byte	0x04, 0x17
        /*001a*/ 	.short	(.L_11 - .L_10)
.L_10:
        /*001c*/ 	.word	0x00000000
        /*0020*/ 	.short	0x0000
        /*0022*/ 	.short	0x0000
        /*0024*/ 	.byte	0x00, 0xf5, 0x21, 0x00


	//----- nvinfo : EIATTR_SPARSE_MMA_MASK
	.align		4
.L_11:
        /*0028*/ 	.byte	0x03, 0x50
        /*002a*/ 	.short	0x0000


	//----- nvinfo : EIATTR_MAXREG_COUNT
	.align		4
        /*002c*/ 	.byte	0x03, 0x1b
        /*002e*/ 	.short	0x00ff


	//----- nvinfo : EIATTR_MERCURY_ISA_VERSION
	.align		4
        /*0030*/ 	.byte	0x03, 0x5f
        /*0032*/ 	.short	0x0101


	//----- nvinfo : EIATTR_VRC_CTA_INIT_COUNT
	.align		4
        /*0034*/ 	.byte	0x02, 0x4a
	.zero		1
	.zero		1


	//----- nvinfo : EIATTR_EXIT_INSTR_OFFSETS
	.align		4
        /*0038*/ 	.byte	0x04, 0x1c
        /*003a*/ 	.short	(.L_13 - .L_12)


	//   ....[0]....
.L_12:
        /*003c*/ 	.word	0x00000090


	//   ....[1]....
        /*0040*/ 	.word	0x00000420


	//   ....[2]....
        /*0044*/ 	.word	0x00000440


	//----- nvinfo : EIATTR_CBANK_PARAM_SIZE
	.align		4
.L_13:
        /*0048*/ 	.byte	0x03, 0x19
        /*004a*/ 	.short	0x000c


	//----- nvinfo : EIATTR_PARAM_CBANK
	.align		4
        /*004c*/ 	.byte	0x04, 0x0a
        /*004e*/ 	.short	(.L_15 - .L_14)
	.align		4
.L_14:
        /*0050*/ 	.word	index@(.nv.constant0._Z8getmaxcuPjj)
        /*0054*/ 	.short	0x0380
        /*0056*/ 	.short	0x000c


	//----- nvinfo : EIATTR_SW_WAR
	.align		4
.L_15:
        /*0058*/ 	.byte	0x04, 0x36
        /*005a*/ 	.short	(.L_17 - .L_16)
.L_16:
        /*005c*/ 	.word	0x00000008
.L_17:


//--------------------- .nv.callgraph             --------------------------
	.section	.nv.callgraph,"",@"SHT_CUDA_CALLGRAPH"
	.align	4
	.sectionentsize	8
	.align		4
        /*0000*/ 	.word	0x00000000
	.align		4
        /*0004*/ 	.word	0xffffffff
	.align		4
        /*0008*/ 	.word	0x00000000
	.align		4
        /*000c*/ 	.word	0xfffffffe
	.align		4
        /*0010*/ 	.word	0x00000000
	.align		4
        /*0014*/ 	.word	0xfffffffd
	.align		4
        /*0018*/ 	.word	0x00000000
	.align		4
        /*001c*/ 	.word	0xfffffffc


//--------------------- .text._Z8getmaxcuPjj      --------------------------
	.section	.text._Z8getmaxcuPjj,"ax",@progbits
	.align	128
        .global         _Z8getmaxcuPjj
        .type           _Z8getmaxcuPjj,@function
        .size           _Z8getmaxcuPjj,(.L_x_1 - _Z8getmaxcuPjj)
        .other          _Z8getmaxcuPjj,@"STO_CUDA_ENTRY STV_DEFAULT"
_Z8getmaxcuPjj:
.text._Z8getmaxcuPjj:
[----:B------:R-:W-:Y:S01]  /*0000*/  LDC R1, c[0x0][0x37c] ;  /* 0x0000df00ff017b82 */ /* 0x000fe20000000800 */
[----:B------:R-:W0:Y:S01]  /*0010*/  S2R R3, SR_TID.X ;  /* 0x0000000000037919 */ /* 0x000e220000002100 */
[----:B------:R-:W1:Y:S01]  /*0020*/  LDCU UR4, c[0x0][0x388] ;  /* 0x00007100ff0477ac */ /* 0x000e620008000800 */
[----:B------:R-:W0:Y:S01]  /*0030*/  S2R R0, SR_CTAID.X ;  /* 0x0000000000007919 */ /* 0x000e220000002500 */
[----:B------:R-:W0:Y:S01]  /*0040*/  LDCU UR6, c[0x0][0x360] ;  /* 0x00006c00ff0677ac */ /* 0x000e220008000800 */
[----:B-1----:R-:W-:-:S04]  /*0050*/  UIMAD.WIDE.U32 UR4, UR4, -0x33333333, URZ ;  /* 0xcccccccd040478a5 */ /* 0x002fc8000f8e00ff */
[----:B------:R-:W-:Y:S01]  /*0060*/  USHF.R.U32.HI UR5, URZ, 0x3, UR5 ;  /* 0x00000003ff057899 */ /* 0x000fe20008011605 */
[----:B0-----:R-:W-:-:S05]  /*0070*/  IMAD R3, R0, UR6, R3 ;  /* 0x0000000600037c24 */ /* 0x001fca000f8e0203 */
[----:B------:R-:W-:-:S13]  /*0080*/  ISETP.GE.U32.AND P0, PT, R3, UR5, PT ;  /* 0x0000000503007c0c */ /* 0x000fda000bf06070 */
[----:B------:R-:W-:Y:S05]  /*0090*/  @P0 EXIT ;  /* 0x000000000000094d */ /* 0x000fea0003800000 */
[----:B------:R-:W0:Y:S01]  /*00a0*/  LDC.64 R4, c[0x0][0x380] ;  /* 0x0000e000ff047b82 */ /* 0x000e220000000a00 */
[----:B------:R-:W1:Y:S01]  /*00b0*/  LDCU.64 UR6, c[0x0][0x358] ;  /* 0x00006b00ff0677ac */ /* 0x000e620008000a00 */
[----:B------:R-:W-:-:S05]  /*00c0*/  IADD3 R9, PT, PT, R3, UR5, RZ ;  /* 0x0000000503097c10 */ /* 0x000fca000fffe0ff */
[----:B0-----:R-:W-:-:S04]  /*00d0*/  IMAD.WIDE.U32 R6, R9, 0x4, R4 ;  /* 0x0000000409067825 */ /* 0x001fc800078e0004 */
[----:B------:R-:W-:Y:S02]  /*00e0*/  IMAD.WIDE.U32 R2, R3, 0x4, R4 ;  /* 0x0000000403027825 */ /* 0x000fe400078e0004 */
[----:B-1----:R-:W2:Y:S04]  /*00f0*/  LDG.E R7, desc[UR6][R6.64] ;  /* 0x0000000606077981 */ /* 0x002ea8000c1e1900 */
[----:B------:R-:W2:Y:S01]  /*0100*/  LDG.E R0, desc[UR6][R2.64] ;  /* 0x0000000602007981 */ /* 0x000ea2000c1e1900 */
[----:B------:R-:W-:-:S05]  /*0110*/  IADD3 R11, PT, PT, R9, UR5, RZ ;  /* 0x00000005090b7c10 */ /* 0x000fca000fffe0ff */
[----:B------:R-:W-:Y:S01]  /*0120*/  IMAD.WIDE.U32 R8, R11, 0x4, R4 ;  /* 0x000000040b087825 */ /* 0x000fe200078e0004 */
[----:B--2---:R-:W-:-:S13]  /*0130*/  ISETP.GT.U32.AND P0, PT, R7, R0, PT ;  /* 0x000000000700720c */ /* 0x004fda0003f04070 */
[----:B------:R0:W-:Y:S04]  /*0140*/  @P0 STG.E desc[UR6][R2.64], R7 ;  /* 0x0000000702000986 */ /* 0x0001e8000c101906 */
[----:B------:R-:W2:Y:S01]  /*0150*/  LDG.E R9, desc[UR6][R8.64] ;  /* 0x0000000608097981 */ /* 0x000ea2000c1e1900 */
[----:B------:R-:W-:Y:S01]  /*0160*/  @P0 IMAD.MOV.U32 R0, RZ, RZ, R7 ;  /* 0x000000ffff000224 */ /* 0x000fe200078e0007 */
[----:B------:R-:W-:-:S05]  /*0170*/  IADD3 R13, PT, PT, R11, UR5, RZ ;  /* 0x000000050b0d7c10 */ /* 0x000fca000fffe0ff */
[----:B------:R-:W-:Y:S01]  /*0180*/  IMAD.WIDE.U32 R10, R13, 0x4, R4 ;  /* 0x000000040d0a7825 */ /* 0x000fe200078e0004 */
[----:B--2---:R-:W-:-:S13]  /*0190*/  ISETP.GT.U32.AND P0, PT, R9, R0, PT ;  /* 0x000000000900720c */ /* 0x004fda0003f04070 */
[----:B------:R1:W-:Y:S04]  /*01a0*/  @P0 STG.E desc[UR6][R2.64], R9 ;  /* 0x0000000902000986 */ /* 0x0003e8000c101906 */
[----:B------:R-:W2:Y:S01]  /*01b0*/  LDG.E R11, desc[UR6][R10.64] ;  /* 0x000000060a0b7981 */ /* 0x000ea2000c1e1900 */
[----:B------:R-:W-:Y:S01]  /*01c0*/  @P0 IMAD.MOV.U32 R0, RZ, RZ, R9 ;  /* 0x000000ffff000224 */ /* 0x000fe200078e0009 */
[----:B------:R-:W-:-:S05]  /*01d0*/  IADD3 R13, PT, PT, R13, UR5, RZ ;  /* 0x000000050d0d7c10 */ /* 0x000fca000fffe0ff */
[----:B0-----:R-:W-:Y:S01]  /*01e0*/  IMAD.WIDE.U32 R6, R13, 0x4, R4 ;  /* 0x000000040d067825 */ /* 0x001fe200078e0004 */
[----:B--2---:R-:W-:-:S13]  /*01f0*/  ISETP.GT.U32.AND P0, PT, R11, R0, PT ;  /* 0x000000000b00720c */ /* 0x004fda0003f04070 */
[----:B------:R0:W-:Y:S04]  /*0200*/  @P0 STG.E desc[UR6][R2.64], R11 ;  /* 0x0000000b02000986 */ /* 0x0001e8000c101906 */
[----:B------:R-:W2:Y:S01]  /*0210*/  LDG.E R7, desc[UR6][R6.64] ;  /* 0x0000000606077981 */ /* 0x000ea2000c1e1900 */
[----:B------:R-:W-:Y:S01]  /*0220*/  @P0 IMAD.MOV.U32 R0, RZ, RZ, R11 ;  /* 0x000000ffff000224 */ /* 0x000fe200078e000b */
[----:B------:R-:W-:-:S05]  /*0230*/  IADD3 R13, PT, PT, R13, UR5, RZ ;  /* 0x000000050d0d7c10 */ /* 0x000fca000fffe0ff */
[----:B-1----:R-:W-:Y:S01]  /*0240*/  IMAD.WIDE.U32 R8, R13, 0x4, R4 ;  /* 0x000000040d087825 */ /* 0x002fe200078e0004 */
        /* <DEDUP_REMOVED lines=27> */
[----:B------:R-:W-:-:S05]  /*0400*/  @P0 IMAD.MOV.U32 R0, RZ, RZ, R9 ;  /* 0x000000ffff000224 */ /* 0x000fca00078e0009 */
[----:B--2---:R-:W-:-:S13]  /*0410*/  ISETP.GT.U32.AND P0, PT, R5, R0, PT ;  /* 0x000000000500720c */ /* 0x004fda0003f04070 */
[----:B-1----:R-:W-:Y:S05]  /*0420*/  @!P0 EXIT ;  /* 0x000000000000894d */ /* 0x002fea0003800000 */
[----:B------:R-:W-:Y:S01]  /*0430*/  STG.E desc[UR6][R2.64], R5 ;  /* 0x0000000502007986 */ /* 0x000fe2000c101906 */
[----:B------:R-:W-:Y:S05]  /*0440*/  EXIT ;  /* 0x000000000000794d */ /* 0x000fea0003800000 */
.L_x_0:
[----:B------:R-:W-:-:S00]  /*0450*/  BRA `(.L_x_0) ;  /* 0xfffffffc00fc7947 */ /* 0x000fc0000383ffff */
[----:B------:R-:W-:-:S00]  /*0460*/  NOP ;  /* 0x0000000000007918 */ /* 0x000fc00000000000 */
        /* <DEDUP_REMOVED lines=9> */
.L_x_1:


//--------------------- .nv.shared.reserved.0     --------------------------
	.section	.nv.shared.reserved.0,"aw",@nobits
	.weak		__nv_reservedSMEM_offset_0_alias
	.size		__nv_reservedSMEM_offset_0_alias, 0, 64
	.other		__nv_reservedSMEM_offset_0_alias,@"STO_CUDA_RESERVED_SHARED STV_DEFAULT"
__nv_reservedSMEM_offset_0_alias:
	.zero		0
	.zero		64


//--------------------- .nv.constant0._Z8getmaxcuPjj --------------------------
	.section	.nv.constant0._Z8getmaxcuPjj,"a",@progbits
	.sectionflags	@""
	.align	4
.nv.constant0._Z8getmaxcuPjj:
	.zero		908


//--------------------- SYMBOLS --------------------------

	.type		.nv.reservedSmem.offset0,@object
	.size		.nv.reservedSmem.offset0,0x4
